	.target	sm_90

	.elftype	@"ET_EXEC"


//--------------------- .note.nv.tkinfo           --------------------------
	.section	.note.nv.tkinfo,"",@"SHT_NOTE"
	.sectionflags	@"SHF_NOTE_NV_TKINFO"
	.tkinfo
        /*0018*/ 	.word	0x00000002
        /*0030*/ 	.string	""
        /*0030*/ 	.string	"ptxas"
        /*0030*/ 	.string	"Cuda compilation tools, release 13.0, V13.0.88"
        /*0030*/ 	.string	"Build cuda_13.0.r13.0/compiler.36424714_0"
        /*0030*/ 	.string	"-v  -O 3 -arch sm_90 -m 64 "



//--------------------- .note.nv.cuinfo           --------------------------
	.section	.note.nv.cuinfo,"",@"SHT_NOTE"
	.sectionflags	@"SHF_NOTE_NV_CUINFO"
        /*0018*/ 	.short	0x0002
        /*001a*/ 	.short	0x005a
        /*001c*/ 	.short	0x0082
	.zero		2


//--------------------- .nv.info                  --------------------------
	.section	.nv.info,"",@"SHT_CUDA_INFO"
	.align	4


	//----- nvinfo : EIATTR_REGCOUNT
	.align		4
        /*0000*/ 	.byte	0x04, 0x2f
        /*0002*/ 	.short	(.L_1 - .L_0)
	.align		4
.L_0:
        /*0004*/ 	.word	index@(extract_rows_bfield)
        /*0008*/ 	.word	0x0000000e


	//----- nvinfo : EIATTR_FRAME_SIZE
	.align		4
.L_1:
        /*000c*/ 	.byte	0x04, 0x11
        /*000e*/ 	.short	(.L_3 - .L_2)
	.align		4
.L_2:
        /*0010*/ 	.word	index@(extract_rows_bfield)
        /*0014*/ 	.word	0x00000000


	//----- nvinfo : EIATTR_REGCOUNT
	.align		4
.L_3:
        /*0018*/ 	.byte	0x04, 0x2f
        /*001a*/ 	.short	(.L_5 - .L_4)
	.align		4
.L_4:
        /*001c*/ 	.word	index@(extract_rows_xfield)
        /*0020*/ 	.word	0x00000010


	//----- nvinfo : EIATTR_FRAME_SIZE
	.align		4
.L_5:
        /*0024*/ 	.byte	0x04, 0x11
        /*0026*/ 	.short	(.L_7 - .L_6)
	.align		4
.L_6:
        /*0028*/ 	.word	index@(extract_rows_xfield)
        /*002c*/ 	.word	0x00000000


	//----- nvinfo : EIATTR_MIN_STACK_SIZE
	.align		4
.L_7:
        /*0030*/ 	.byte	0x04, 0x12
        /*0032*/ 	.short	(.L_9 - .L_8)
	.align		4
.L_8:
        /*0034*/ 	.word	index@(extract_rows_xfield)
        /*0038*/ 	.word	0x00000000


	//----- nvinfo : EIATTR_MIN_STACK_SIZE
	.align		4
.L_9:
        /*003c*/ 	.byte	0x04, 0x12
        /*003e*/ 	.short	(.L_11 - .L_10)
	.align		4
.L_10:
        /*0040*/ 	.word	index@(extract_rows_bfield)
        /*0044*/ 	.word	0x00000000
.L_11:


//--------------------- .nv.compat                --------------------------
	.section	.nv.compat,"",@"SHT_CUDA_COMPAT_INFO"
	.align	4
        /*0000*/ 	.byte	0x02, 0x09, 0x00, 0x00, 0x02, 0x02, 0x01, 0x00, 0x02, 0x05, 0x05, 0x00, 0x03, 0x07, 0x01, 0x01
        /*0010*/ 	.byte	0x02, 0x03, 0x00, 0x00, 0x02, 0x06, 0x01, 0x00, 0x04, 0x0b, 0x08, 0x00, 0x00, 0x00, 0x00, 0x00
        /*0020*/ 	.byte	0x00, 0x00, 0x00, 0x00


//--------------------- .nv.info.extract_rows_xfield --------------------------
	.section	.nv.info.extract_rows_xfield,"",@"SHT_CUDA_INFO"
	.sectionflags	@""
	.align	4


	//----- nvinfo : EIATTR_CUDA_API_VERSION
	.align		4
        /*0000*/ 	.byte	0x04, 0x37
        /*0002*/ 	.short	(.L_13 - .L_12)
.L_12:
        /*0004*/ 	.word	0x00000082


	//----- nvinfo : EIATTR_KPARAM_INFO
	.align		4
.L_13:
        /*0008*/ 	.byte	0x04, 0x17
        /*000a*/ 	.short	(.L_15 - .L_14)
.L_14:
        /*000c*/ 	.word	0x00000000
        /*0010*/ 	.short	0x0004
        /*0012*/ 	.short	0x001c
        /*0014*/ 	.byte	0x00, 0xf0, 0x11, 0x00


	//----- nvinfo : EIATTR_KPARAM_INFO
	.align		4
.L_15:
        /*0018*/ 	.byte	0x04, 0x17
        /*001a*/ 	.short	(.L_17 - .L_16)
.L_16:
        /*001c*/ 	.word	0x00000000
        /*0020*/ 	.short	0x0003
        /*0022*/ 	.short	0x0018
        /*0024*/ 	.byte	0x00, 0xf0, 0x11, 0x00


	//----- nvinfo : EIATTR_KPARAM_INFO
	.align		4
.L_17:
        /*0028*/ 	.byte	0x04, 0x17
        /*002a*/ 	.short	(.L_19 - .L_18)
.L_18:
        /*002c*/ 	.word	0x00000000
        /*0030*/ 	.short	0x0002
        /*0032*/ 	.short	0x0010
        /*0034*/ 	.byte	0x00, 0xf0, 0x21, 0x00


	//----- nvinfo : EIATTR_KPARAM_INFO
	.align		4
.L_19:
        /*0038*/ 	.byte	0x04, 0x17
        /*003a*/ 	.short	(.L_21 - .L_20)
.L_20:
        /*003c*/ 	.word	0x00000000
        /*0040*/ 	.short	0x0001
        /*0042*/ 	.short	0x0008
        /*0044*/ 	.byte	0x00, 0xf0, 0x21, 0x00


	//----- nvinfo : EIATTR_KPARAM_INFO
	.align		4
.L_21:
        /*0048*/ 	.byte	0x04, 0x17
        /*004a*/ 	.short	(.L_23 - .L_22)
.L_22:
        /*004c*/ 	.word	0x00000000
        /*0050*/ 	.short	0x0000
        /*0052*/ 	.short	0x0000
        /*0054*/ 	.byte	0x00, 0xf0, 0x21, 0x00


	//----- nvinfo : EIATTR_SPARSE_MMA_MASK
	.align		4
.L_23:
        /*0058*/ 	.byte	0x03, 0x50
        /*005a*/ 	.short	0x0000


	//----- nvinfo : EIATTR_MAXREG_COUNT
	.align		4
        /*005c*/ 	.byte	0x03, 0x1b
        /*005e*/ 	.short	0x00ff


	//----- nvinfo : EIATTR_MERCURY_ISA_VERSION
	.align		4
        /*0060*/ 	.byte	0x03, 0x5f
        /*0062*/ 	.short	0x0101


	//----- nvinfo : EIATTR_EXIT_INSTR_OFFSETS
	.align		4
        /*0064*/ 	.byte	0x04, 0x1c
        /*0066*/ 	.short	(.L_25 - .L_24)


	//   ....[0]....
.L_24:
        /*0068*/ 	.word	0x00000080


	//   ....[1]....
        /*006c*/ 	.word	0x00000300


	//----- nvinfo : EIATTR_CBANK_PARAM_SIZE
	.align		4
.L_25:
        /*0070*/ 	.byte	0x03, 0x19
        /*0072*/ 	.short	0x0020


	//----- nvinfo : EIATTR_PARAM_CBANK
	.align		4
        /*0074*/ 	.byte	0x04, 0x0a
        /*0076*/ 	.short	(.L_27 - .L_26)
	.align		4
.L_26:
        /*0078*/ 	.word	index@(.nv.constant0.extract_rows_xfield)
        /*007c*/ 	.short	0x0210
        /*007e*/ 	.short	0x0020


	//----- nvinfo : EIATTR_SW_WAR
	.align		4
.L_27:
        /*0080*/ 	.byte	0x04, 0x36
        /*0082*/ 	.short	(.L_29 - .L_28)
.L_28:
        /*0084*/ 	.word	0x00000008
.L_29:


//--------------------- .nv.info.extract_rows_bfield --------------------------
	.section	.nv.info.extract_rows_bfield,"",@"SHT_CUDA_INFO"
	.sectionflags	@""
	.align	4


	//----- nvinfo : EIATTR_CUDA_API_VERSION
	.align		4
        /*0000*/ 	.byte	0x04, 0x37
        /*0002*/ 	.short	(.L_31 - .L_30)
.L_30:
        /*0004*/ 	.word	0x00000082


	//----- nvinfo : EIATTR_KPARAM_INFO
	.align		4
.L_31:
        /*0008*/ 	.byte	0x04, 0x17
        /*000a*/ 	.short	(.L_33 - .L_32)
.L_32:
        /*000c*/ 	.word	0x00000000
        /*0010*/ 	.short	0x0004
        /*0012*/ 	.short	0x001c
        /*0014*/ 	.byte	0x00, 0xf0, 0x11, 0x00


	//----- nvinfo : EIATTR_KPARAM_INFO
	.align		4
.L_33:
        /*0018*/ 	.byte	0x04, 0x17
        /*001a*/ 	.short	(.L_35 - .L_34)
.L_34:
        /*001c*/ 	.word	0x00000000
        /*0020*/ 	.short	0x0003
        /*0022*/ 	.short	0x0018
        /*0024*/ 	.byte	0x00, 0xf0, 0x11, 0x00


	//----- nvinfo : EIATTR_KPARAM_INFO
	.align		4
.L_35:
        /*0028*/ 	.byte	0x04, 0x17
        /*002a*/ 	.short	(.L_37 - .L_36)
.L_36:
        /*002c*/ 	.word	0x00000000
        /*0030*/ 	.short	0x0002
        /*0032*/ 	.short	0x0010
        /*0034*/ 	.byte	0x00, 0xf0, 0x21, 0x00


	//----- nvinfo : EIATTR_KPARAM_INFO
	.align		4
.L_37:
        /*0038*/ 	.byte	0x04, 0x17
        /*003a*/ 	.short	(.L_39 - .L_38)
.L_38:
        /*003c*/ 	.word	0x00000000
        /*0040*/ 	.short	0x0001
        /*0042*/ 	.short	0x0008
        /*0044*/ 	.byte	0x00, 0xf0, 0x21, 0x00


	//----- nvinfo : EIATTR_KPARAM_INFO
	.align		4
.L_39:
        /*0048*/ 	.byte	0x04, 0x17
        /*004a*/ 	.short	(.L_41 - .L_40)
.L_40:
        /*004c*/ 	.word	0x00000000
        /*0050*/ 	.short	0x0000
        /*0052*/ 	.short	0x0000
        /*0054*/ 	.byte	0x00, 0xf0, 0x21, 0x00


	//----- nvinfo : EIATTR_SPARSE_MMA_MASK
	.align		4
.L_41:
        /*0058*/ 	.byte	0x03, 0x50
        /*005a*/ 	.short	0x0000


	//----- nvinfo : EIATTR_MAXREG_COUNT
	.align		4
        /*005c*/ 	.byte	0x03, 0x1b
        /*005e*/ 	.short	0x00ff


	//----- nvinfo : EIATTR_MERCURY_ISA_VERSION
	.align		4
        /*0060*/ 	.byte	0x03, 0x5f
        /*0062*/ 	.short	0x0101


	//----- nvinfo : EIATTR_EXIT_INSTR_OFFSETS
	.align		4
        /*0064*/ 	.byte	0x04, 0x1c
        /*0066*/ 	.short	(.L_43 - .L_42)


	//   ....[0]....
.L_42:
        /*0068*/ 	.word	0x00000080


	//   ....[1]....
        /*006c*/ 	.word	0x000002a0


	//----- nvinfo : EIATTR_CBANK_PARAM_SIZE
	.align		4
.L_43:
        /*0070*/ 	.byte	0x03, 0x19
        /*0072*/ 	.short	0x0020


	//----- nvinfo : EIATTR_PARAM_CBANK
	.align		4
        /*0074*/ 	.byte	0x04, 0x0a
        /*0076*/ 	.short	(.L_45 - .L_44)
	.align		4
.L_44:
        /*0078*/ 	.word	index@(.nv.constant0.extract_rows_bfield)
        /*007c*/ 	.short	0x0210
        /*007e*/ 	.short	0x0020


	//----- nvinfo : EIATTR_SW_WAR
	.align		4
.L_45:
        /*0080*/ 	.byte	0x04, 0x36
        /*0082*/ 	.short	(.L_47 - .L_46)
.L_46:
        /*0084*/ 	.word	0x00000008
.L_47:


//--------------------- .nv.callgraph             --------------------------
	.section	.nv.callgraph,"",@"SHT_CUDA_CALLGRAPH"
	.align	4
	.sectionentsize	8
	.align		4
        /*0000*/ 	.word	0x00000000
	.align		4
        /*0004*/ 	.word	0xffffffff
	.align		4
        /*0008*/ 	.word	0x00000000
	.align		4
        /*000c*/ 	.word	0xfffffffe
	.align		4
        /*0010*/ 	.word	0x00000000
	.align		4
        /*0014*/ 	.word	0xfffffffd
	.align		4
        /*0018*/ 	.word	0x00000000
	.align		4
        /*001c*/ 	.word	0xfffffffc


//--------------------- .text.extract_rows_xfield --------------------------
	.section	.text.extract_rows_xfield,"ax",@progbits
	.align	128
        .global         extract_rows_xfield
        .type           extract_rows_xfield,@function
        .size           extract_rows_xfield,(.L_x_2 - extract_rows_xfield)
        .other          extract_rows_xfield,@"STO_CUDA_ENTRY STV_DEFAULT"
extract_rows_xfield:
.text.extract_rows_xfield:
[----:B------:R-:W-:Y:S01]  /*0000*/  LDC R1, c[0x0][0x28] ;  /* 0x00000a00ff017b82 */ /* 0x000fe20000000800 */
[----:B------:R-:W0:Y:S01]  /*0010*/  S2R R0, SR_CTAID.X ;  /* 0x0000000000007919 */ /* 0x000e220000002500 */
[----:B------:R-:W-:Y:S01]  /*0020*/  ULDC.64 UR4, c[0x0][0x228] ;  /* 0x00008a0000047ab9 */ /* 0x000fe20000000a00 */
[----:B------:R-:W-:Y:S01]  /*0030*/  ULDC UR6, c[0x0][0x0] ;  /* 0x0000000000067ab9 */ /* 0x000fe20000000800 */
[----:B------:R-:W-:Y:S01]  /*0040*/  UIMAD UR4, UR5, UR4, URZ ;  /* 0x00000004050472a4 */ /* 0x000fe2000f8e023f */
[----:B------:R-:W0:Y:S02]  /*0050*/  S2R R3, SR_TID.X ;  /* 0x0000000000037919 */ /* 0x000e240000002100 */
[----:B0-----:R-:W-:-:S05]  /*0060*/  IMAD R0, R0, UR6, R3 ;  /* 0x0000000600007c24 */ /* 0x001fca000f8e0203 */
[----:B------:R-:W-:-:S13]  /*0070*/  ISETP.GE.U32.AND P0, PT, R0, UR4, PT ;  /* 0x0000000400007c0c */ /* 0x000fda000bf06070 */
[----:B------:R-:W-:Y:S05]  /*0080*/  @P0 EXIT ;  /* 0x000000000000094d */ /* 0x000fea0003800000 */
[----:B------:R-:W0:Y:S01]  /*0090*/  I2F.U32.RP R4, UR5 ;  /* 0x0000000500047d06 */ /* 0x000e220008209000 */
[----:B------:R-:W-:Y:S01]  /*00a0*/  ISETP.NE.U32.AND P2, PT, RZ, UR5, PT ;  /* 0x00000005ff007c0c */ /* 0x000fe2000bf45070 */
[----:B------:R-:W-:-:S06]  /*00b0*/  ULDC.64 UR6, c[0x0][0x208] ;  /* 0x0000820000067ab9 */ /* 0x000fcc0000000a00 */
[----:B0-----:R-:W0:Y:S02]  /*00c0*/  MUFU.RCP R4, R4 ;  /* 0x0000000400047308 */ /* 0x001e240000001000 */
[----:B0-----:R-:W-:-:S06]  /*00d0*/  IADD3 R2, R4, 0xffffffe, RZ ;  /* 0x0ffffffe04027810 */ /* 0x001fcc0007ffe0ff */
[----:B------:R0:W1:Y:S02]  /*00e0*/  F2I.FTZ.U32.TRUNC.NTZ R3, R2 ;  /* 0x0000000200037305 */ /* 0x000064000021f000 */
[----:B0-----:R-:W-:Y:S01]  /*00f0*/  HFMA2.MMA R2, -RZ, RZ, 0, 0 ;  /* 0x00000000ff027435 */ /* 0x001fe200000001ff */
[----:B-1----:R-:W-:-:S05]  /*0100*/  IADD3 R5, RZ, -R3, RZ ;  /* 0x80000003ff057210 */ /* 0x002fca0007ffe0ff */
[----:B------:R-:W-:-:S04]  /*0110*/  IMAD R5, R5, UR5, RZ ;  /* 0x0000000505057c24 */ /* 0x000fc8000f8e02ff */
[----:B------:R-:W-:-:S06]  /*0120*/  IMAD.HI.U32 R3, R3, R5, R2 ;  /* 0x0000000503037227 */ /* 0x000fcc00078e0002 */
[----:B------:R-:W-:-:S05]  /*0130*/  IMAD.HI.U32 R5, R3, R0, RZ ;  /* 0x0000000003057227 */ /* 0x000fca00078e00ff */
[----:B------:R-:W-:-:S05]  /*0140*/  IADD3 R3, -R5, RZ, RZ ;  /* 0x000000ff05037210 */ /* 0x000fca0007ffe1ff */
[----:B------:R-:W-:Y:S02]  /*0150*/  IMAD R6, R3, UR5, R0 ;  /* 0x0000000503067c24 */ /* 0x000fe4000f8e0200 */
[----:B------:R-:W0:Y:S03]  /*0160*/  LDC.64 R2, c[0x0][0x218] ;  /* 0x00008600ff027b82 */ /* 0x000e260000000a00 */
[----:B------:R-:W-:-:S13]  /*0170*/  ISETP.GE.U32.AND P0, PT, R6, UR5, PT ;  /* 0x0000000506007c0c */ /* 0x000fda000bf06070 */
[----:B------:R-:W-:Y:S02]  /*0180*/  @P0 IADD3 R6, R6, -UR5, RZ ;  /* 0x8000000506060c10 */ /* 0x000fe4000fffe0ff */
[----:B------:R-:W-:Y:S02]  /*0190*/  @P0 IADD3 R5, R5, 0x1, RZ ;  /* 0x0000000105050810 */ /* 0x000fe40007ffe0ff */
[----:B------:R-:W-:Y:S02]  /*01a0*/  ISETP.GE.U32.AND P1, PT, R6, UR5, PT ;  /* 0x0000000506007c0c */ /* 0x000fe4000bf26070 */
[----:B------:R-:W1:Y:S11]  /*01b0*/  LDC.64 R6, c[0x0][0x210] ;  /* 0x00008400ff067b82 */ /* 0x000e760000000a00 */
[----:B------:R-:W-:-:S02]  /*01c0*/  @P1 IADD3 R5, R5, 0x1, RZ ;  /* 0x0000000105051810 */ /* 0x000fc40007ffe0ff */
[----:B------:R-:W-:-:S05]  /*01d0*/  @!P2 LOP3.LUT R5, RZ, UR5, RZ, 0x33, !PT ;  /* 0x00000005ff05ac12 */ /* 0x000fca000f8e33ff */
[----:B0-----:R-:W-:-:S06]  /*01e0*/  IMAD.WIDE.U32 R2, R5, 0x4, R2 ;  /* 0x0000000405027825 */ /* 0x001fcc00078e0002 */
[----:B------:R-:W2:Y:S01]  /*01f0*/  LDG.E.CONSTANT R3, desc[UR6][R2.64] ;  /* 0x0000000602037981 */ /* 0x000ea2000c1e9900 */
[----:B------:R-:W-:-:S05]  /*0200*/  IADD3 R5, -R5, RZ, RZ ;  /* 0x000000ff05057210 */ /* 0x000fca0007ffe1ff */
[----:B------:R-:W-:Y:S01]  /*0210*/  IMAD R4, R5, UR5, R0 ;  /* 0x0000000505047c24 */ /* 0x000fe2000f8e0200 */
[----:B------:R-:W-:-:S03]  /*0220*/  MOV R5, RZ ;  /* 0x000000ff00057202 */ /* 0x000fc60000000f00 */
[----:B--2---:R-:W-:Y:S02]  /*0230*/  IMAD.WIDE.U32 R4, R3, UR5, R4 ;  /* 0x0000000503047c25 */ /* 0x004fe4000f8e0004 */
[----:B------:R-:W0:Y:S02]  /*0240*/  LDC.64 R2, c[0x0][0x220] ;  /* 0x00008800ff027b82 */ /* 0x000e240000000a00 */
[----:B------:R-:W-:Y:S02]  /*0250*/  IMAD R9, R5, 0x18, RZ ;  /* 0x0000001805097824 */ /* 0x000fe400078e02ff */
[----:B-1----:R-:W-:-:S05]  /*0260*/  IMAD.WIDE.U32 R4, R4, 0x18, R6 ;  /* 0x0000001804047825 */ /* 0x002fca00078e0006 */
[----:B------:R-:W-:-:S05]  /*0270*/  IADD3 R5, R5, R9, RZ ;  /* 0x0000000905057210 */ /* 0x000fca0007ffe0ff */
[----:B------:R-:W2:Y:S04]  /*0280*/  LDG.E.64.CONSTANT R6, desc[UR6][R4.64] ;  /* 0x0000000604067981 */ /* 0x000ea8000c1e9b00 */
[----:B------:R-:W3:Y:S04]  /*0290*/  LDG.E.64.CONSTANT R8, desc[UR6][R4.64+0x8] ;  /* 0x0000080604087981 */ /* 0x000ee8000c1e9b00 */
[----:B------:R-:W4:Y:S01]  /*02a0*/  LDG.E.64.CONSTANT R10, desc[UR6][R4.64+0x10] ;  /* 0x00001006040a7981 */ /* 0x000f22000c1e9b00 */
[----:B------:R-:W-:-:S04]  /*02b0*/  IMAD R13, R0, 0x3, RZ ;  /* 0x00000003000d7824 */ /* 0x000fc800078e02ff */
[----:B0-----:R-:W-:-:S05]  /*02c0*/  IMAD.WIDE.U32 R2, R13, 0x8, R2 ;  /* 0x000000080d027825 */ /* 0x001fca00078e0002 */
[----:B--2---:R-:W-:Y:S04]  /*02d0*/  STG.E.64 desc[UR6][R2.64], R6 ;  /* 0x0000000602007986 */ /* 0x004fe8000c101b06 */
[----:B---3--:R-:W-:Y:S04]  /*02e0*/  STG.E.64 desc[UR6][R2.64+0x8], R8 ;  /* 0x0000080802007986 */ /* 0x008fe8000c101b06 */
[----:B----4-:R-:W-:Y:S01]  /*02f0*/  STG.E.64 desc[UR6][R2.64+0x10], R10 ;  /* 0x0000100a02007986 */ /* 0x010fe2000c101b06 */
[----:B------:R-:W-:Y:S05]  /*0300*/  EXIT ;  /* 0x000000000000794d */ /* 0x000fea0003800000 */
.L_x_0:
[----:B------:R-:W-:-:S00]  /*0310*/  BRA `(.L_x_0) ;  /* 0xfffffffc00fc7947 */ /* 0x000fc0000383ffff */
[----:B------:R-:W-:-:S00]  /*0320*/  NOP ;  /* 0x0000000000007918 */ /* 0x000fc00000000000 */
        /* <DEDUP_REMOVED lines=13> */
.L_x_2:


//--------------------- .text.extract_rows_bfield --------------------------
	.section	.text.extract_rows_bfield,"ax",@progbits
	.align	128
        .global         extract_rows_bfield
        .type           extract_rows_bfield,@function
        .size           extract_rows_bfield,(.L_x_3 - extract_rows_bfield)
        .other          extract_rows_bfield,@"STO_CUDA_ENTRY STV_DEFAULT"
extract_rows_bfield:
.text.extract_rows_bfield:
[----:B------:R-:W-:Y:S01]  /*0000*/  LDC R1, c[0x0][0x28] ;  /* 0x00000a00ff017b82 */ /* 0x000fe20000000800 */
[----:B------:R-:W0:Y:S07]  /*0010*/  S2R R0, SR_TID.X ;  /* 0x0000000000007919 */ /* 0x000e2e0000002100 */
[----:B------:R-:W0:Y:S01]  /*0020*/  S2UR UR6, SR_CTAID.X ;  /* 0x00000000000679c3 */ /* 0x000e220000002500 */
[----:B------:R-:W-:Y:S02]  /*0030*/  ULDC.64 UR4, c[0x0][0x228] ;  /* 0x00008a0000047ab9 */ /* 0x000fe40000000a00 */
[----:B------:R-:W-:-:S05]  /*0040*/  UIMAD UR4, UR5, UR4, URZ ;  /* 0x00000004050472a4 */ /* 0x000fca000f8e023f */
[----:B------:R-:W0:Y:S02]  /*0050*/  LDC R11, c[0x0][RZ] ;  /* 0x00000000ff0b7b82 */ /* 0x000e240000000800 */
[----:B0-----:R-:W-:-:S05]  /*0060*/  IMAD R11, R11, UR6, R0 ;  /* 0x000000060b0b7c24 */ /* 0x001fca000f8e0200 */
[----:B------:R-:W-:-:S13]  /*0070*/  ISETP.GE.U32.AND P0, PT, R11, UR4, PT ;  /* 0x000000040b007c0c */ /* 0x000fda000bf06070 */
[----:B------:R-:W-:Y:S05]  /*0080*/  @P0 EXIT ;  /* 0x000000000000094d */ /* 0x000fea0003800000 */
[----:B------:R-:W0:Y:S01]  /*0090*/  I2F.U32.RP R0, UR5 ;  /* 0x0000000500007d06 */ /* 0x000e220008209000 */
[----:B------:R-:W-:Y:S01]  /*00a0*/  ISETP.NE.U32.AND P2, PT, RZ, UR5, PT ;  /* 0x00000005ff007c0c */ /* 0x000fe2000bf45070 */
[----:B------:R-:W-:Y:S01]  /*00b0*/  ULDC.64 UR6, c[0x0][0x208] ;  /* 0x0000820000067ab9 */ /* 0x000fe20000000a00 */
[----:B------:R-:W-:Y:S01]  /*00c0*/  ULDC.64 UR8, c[0x0][0x210] ;  /* 0x0000840000087ab9 */ /* 0x000fe20000000a00 */
[----:B------:R-:W1:Y:S04]  /*00d0*/  LDC.64 R6, c[0x0][0x220] ;  /* 0x00008800ff067b82 */ /* 0x000e680000000a00 */
[----:B0-----:R-:W0:Y:S02]  /*00e0*/  MUFU.RCP R0, R0 ;  /* 0x0000000000007308 */ /* 0x001e240000001000 */
[----:B0-----:R-:W-:-:S06]  /*00f0*/  IADD3 R2, R0, 0xffffffe, RZ ;  /* 0x0ffffffe00027810 */ /* 0x001fcc0007ffe0ff */
[----:B------:R0:W2:Y:S02]  /*0100*/  F2I.FTZ.U32.TRUNC.NTZ R3, R2 ;  /* 0x0000000200037305 */ /* 0x0000a4000021f000 */
[----:B0-----:R-:W-:Y:S01]  /*0110*/  IMAD.MOV.U32 R2, RZ, RZ, RZ ;  /* 0x000000ffff027224 */ /* 0x001fe200078e00ff */
[----:B--2---:R-:W-:-:S05]  /*0120*/  IADD3 R5, RZ, -R3, RZ ;  /* 0x80000003ff057210 */ /* 0x004fca0007ffe0ff */
[----:B------:R-:W-:-:S04]  /*0130*/  IMAD R5, R5, UR5, RZ ;  /* 0x0000000505057c24 */ /* 0x000fc8000f8e02ff */
[----:B------:R-:W-:Y:S02]  /*0140*/  IMAD.HI.U32 R4, R3, R5, R2 ;  /* 0x0000000503047227 */ /* 0x000fe400078e0002 */
[----:B------:R-:W0:Y:S04]  /*0150*/  LDC.64 R2, c[0x0][0x218] ;  /* 0x00008600ff027b82 */ /* 0x000e280000000a00 */
[----:B------:R-:W-:-:S05]  /*0160*/  IMAD.HI.U32 R5, R4, R11, RZ ;  /* 0x0000000b04057227 */ /* 0x000fca00078e00ff */
[----:B------:R-:W-:-:S05]  /*0170*/  IADD3 R4, -R5, RZ, RZ ;  /* 0x000000ff05047210 */ /* 0x000fca0007ffe1ff */
[----:B------:R-:W-:-:S05]  /*0180*/  IMAD R4, R4, UR5, R11 ;  /* 0x0000000504047c24 */ /* 0x000fca000f8e020b */
[----:B------:R-:W-:-:S13]  /*0190*/  ISETP.GE.U32.AND P0, PT, R4, UR5, PT ;  /* 0x0000000504007c0c */ /* 0x000fda000bf06070 */
[----:B------:R-:W-:Y:S01]  /*01a0*/  @P0 VIADD R4, R4, -UR5 ;  /* 0x8000000504040c36 */ /* 0x000fe20008000000 */
[----:B------:R-:W-:-:S04]  /*01b0*/  @P0 IADD3 R5, R5, 0x1, RZ ;  /* 0x0000000105050810 */ /* 0x000fc80007ffe0ff */
[----:B------:R-:W-:-:S13]  /*01c0*/  ISETP.GE.U32.AND P1, PT, R4, UR5, PT ;  /* 0x0000000504007c0c */ /* 0x000fda000bf26070 */
[----:B------:R-:W-:Y:S01]  /*01d0*/  @P1 VIADD R5, R5, 0x1 ;  /* 0x0000000105051836 */ /* 0x000fe20000000000 */
[----:B------:R-:W-:-:S05]  /*01e0*/  @!P2 LOP3.LUT R5, RZ, UR5, RZ, 0x33, !PT ;  /* 0x00000005ff05ac12 */ /* 0x000fca000f8e33ff */
[----:B0-----:R-:W-:-:S06]  /*01f0*/  IMAD.WIDE.U32 R2, R5, 0x4, R2 ;  /* 0x0000000405027825 */ /* 0x001fcc00078e0002 */
[----:B------:R-:W2:Y:S01]  /*0200*/  LDG.E.CONSTANT R3, desc[UR6][R2.64] ;  /* 0x0000000602037981 */ /* 0x000ea2000c1e9900 */
[----:B------:R-:W-:Y:S01]  /*0210*/  IADD3 R4, -R5, RZ, RZ ;  /* 0x000000ff05047210 */ /* 0x000fe20007ffe1ff */
[----:B------:R-:W-:-:S04]  /*0220*/  HFMA2.MMA R5, -RZ, RZ, 0, 0 ;  /* 0x00000000ff057435 */ /* 0x000fc800000001ff */
[----:B------:R-:W-:-:S04]  /*0230*/  IMAD R4, R4, UR5, R11 ;  /* 0x0000000504047c24 */ /* 0x000fc8000f8e020b */
[----:B--2---:R-:W-:-:S03]  /*0240*/  IMAD.WIDE.U32 R4, R3, UR5, R4 ;  /* 0x0000000503047c25 */ /* 0x004fc6000f8e0004 */
[----:B------:R-:W-:-:S04]  /*0250*/  LEA R8, P0, R4, UR8, 0x3 ;  /* 0x0000000804087c11 */ /* 0x000fc8000f8018ff */
[----:B------:R-:W-:-:S05]  /*0260*/  LEA.HI.X R9, R4, UR9, R5, 0x3, P0 ;  /* 0x0000000904097c11 */ /* 0x000fca00080f1c05 */
[----:B------:R-:W2:Y:S01]  /*0270*/  LDG.E.64.CONSTANT R4, desc[UR6][R8.64] ;  /* 0x0000000608047981 */ /* 0x000ea2000c1e9b00 */
[----:B-1----:R-:W-:-:S05]  /*0280*/  IMAD.WIDE.U32 R6, R11, 0x8, R6 ;  /* 0x000000080b067825 */ /* 0x002fca00078e0006 */
[----:B--2---:R-:W-:Y:S01]  /*0290*/  STG.E.64 desc[UR6][R6.64], R4 ;  /* 0x0000000406007986 */ /* 0x004fe2000c101b06 */
[----:B------:R-:W-:Y:S05]  /*02a0*/  EXIT ;  /* 0x000000000000794d */ /* 0x000fea0003800000 */
.L_x_1:
        /* <DEDUP_REMOVED lines=13> */
.L_x_3:


//--------------------- .nv.shared.reserved.0     --------------------------
	.section	.nv.shared.reserved.0,"aw",@nobits
	.weak		__nv_reservedSMEM_offset_0_alias
	.size		__nv_reservedSMEM_offset_0_alias, 0, 0
	.other		__nv_reservedSMEM_offset_0_alias,@"STO_CUDA_RESERVED_SHARED STV_DEFAULT"
__nv_reservedSMEM_offset_0_alias:
	.zero		0


//--------------------- .nv.constant0.extract_rows_xfield --------------------------
	.section	.nv.constant0.extract_rows_xfield,"a",@progbits
	.sectionflags	@""
	.align	4
.nv.constant0.extract_rows_xfield:
	.zero		560


//--------------------- .nv.constant0.extract_rows_bfield --------------------------
	.section	.nv.constant0.extract_rows_bfield,"a",@progbits
	.sectionflags	@""
	.align	4
.nv.constant0.extract_rows_bfield:
	.zero		560


//--------------------- SYMBOLS --------------------------

	.type		.nv.reservedSmem.offset0,@object
	.size		.nv.reservedSmem.offset0,0x4
